//
// Generated by NVIDIA NVVM Compiler
//
// Compiler Build ID: CL-36424714
// Cuda compilation tools, release 13.0, V13.0.88
// Based on NVVM 20.0.0
//

.version 9.0
.target sm_100
.address_size 64

	// .globl	testFunction

.visible .entry testFunction(
	.param .u64 .ptr .align 1 testFunction_param_0,
	.param .u64 .ptr .align 1 testFunction_param_1,
	.param .u32 testFunction_param_2
)
{
	.reg .pred 	%p<2>;
	.reg .b32 	%r<6>;
	.reg .b64 	%rd<7>;
	.reg .b64 	%fd<3>;

	ld.param.u64 	%rd1, [testFunction_param_0];
	ld.param.u64 	%rd2, [testFunction_param_1];
	ld.param.u32 	%r2, [testFunction_param_2];
	mov.u32 	%r3, %ctaid.x;
	mov.u32 	%r4, %ntid.x;
	mov.u32 	%r5, %tid.x;
	mad.lo.s32 	%r1, %r3, %r4, %r5;
	setp.ge.s32 	%p1, %r1, %r2;
	@%p1 bra 	$L__BB0_2;
	cvta.to.global.u64 	%rd3, %rd1;
	cvta.to.global.u64 	%rd4, %rd2;
	mul.wide.s32 	%rd5, %r1, 8;
	add.s64 	%rd6, %rd3, %rd5;
	ld.global.f64 	%fd1, [%rd6];
	atom.global.add.f64 	%fd2, [%rd4], %fd1;
$L__BB0_2:
	ret;

}


// ===== COMPILED SASS (sm_100) =====

	.target	sm_100

	.elftype	@"ET_EXEC"


//--------------------- .note.nv.tkinfo           --------------------------
	.section	.note.nv.tkinfo,"",@"SHT_NOTE"
	.sectionflags	@"SHF_NOTE_NV_TKINFO"
	.tkinfo
        /*0018*/ 	.word	0x00000002
        /*0030*/ 	.string	""
        /*0030*/ 	.string	"ptxas"
        /*0030*/ 	.string	"Cuda compilation tools, release 13.0, V13.0.88"
        /*0030*/ 	.string	"Build cuda_13.0.r13.0/compiler.36424714_0"
        /*0030*/ 	.string	"-arch sm_100 -m 64 "



//--------------------- .note.nv.cuinfo           --------------------------
	.section	.note.nv.cuinfo,"",@"SHT_NOTE"
	.sectionflags	@"SHF_NOTE_NV_CUINFO"
        /*0018*/ 	.short	0x0002
        /*001a*/ 	.short	0x0064
        /*001c*/ 	.short	0x0082
	.zero		2


//--------------------- .nv.info                  --------------------------
	.section	.nv.info,"",@"SHT_CUDA_INFO"
	.align	4


	//----- nvinfo : EIATTR_REGCOUNT
	.align		4
        /*0000*/ 	.byte	0x04, 0x2f
        /*0002*/ 	.short	(.L_1 - .L_0)
	.align		4
.L_0:
        /*0004*/ 	.word	index@(testFunction)
        /*0008*/ 	.word	0x00000008


	//----- nvinfo : EIATTR_FRAME_SIZE
	.align		4
.L_1:
        /*000c*/ 	.byte	0x04, 0x11
        /*000e*/ 	.short	(.L_3 - .L_2)
	.align		4
.L_2:
        /*0010*/ 	.word	index@(testFunction)
        /*0014*/ 	.word	0x00000000


	//----- nvinfo : EIATTR_MIN_STACK_SIZE
	.align		4
.L_3:
        /*0018*/ 	.byte	0x04, 0x12
        /*001a*/ 	.short	(.L_5 - .L_4)
	.align		4
.L_4:
        /*001c*/ 	.word	index@(testFunction)
        /*0020*/ 	.word	0x00000000
.L_5:


//--------------------- .nv.compat                --------------------------
	.section	.nv.compat,"",@"SHT_CUDA_COMPAT_INFO"
	.align	4
        /*0000*/ 	.byte	0x02, 0x09, 0x00, 0x00, 0x02, 0x02, 0x01, 0x00, 0x02, 0x05, 0x05, 0x00, 0x03, 0x07, 0x01, 0x01
        /*0010*/ 	.byte	0x02, 0x03, 0x00, 0x00, 0x02, 0x06, 0x01, 0x00, 0x04, 0x0b, 0x08, 0x00, 0x09, 0x00, 0x00, 0x00
        /*0020*/ 	.byte	0x00, 0x00, 0x00, 0x00


//--------------------- .nv.info.testFunction     --------------------------
	.section	.nv.info.testFunction,"",@"SHT_CUDA_INFO"
	.sectionflags	@""
	.align	4


	//----- nvinfo : EIATTR_CUDA_API_VERSION
	.align		4
        /*0000*/ 	.byte	0x04, 0x37
        /*0002*/ 	.short	(.L_7 - .L_6)
.L_6:
        /*0004*/ 	.word	0x00000082


	//----- nvinfo : EIATTR_KPARAM_INFO
	.align		4
.L_7:
        /*0008*/ 	.byte	0x04, 0x17
        /*000a*/ 	.short	(.L_9 - .L_8)
.L_8:
        /*000c*/ 	.word	0x00000000
        /*0010*/ 	.short	0x0002
        /*0012*/ 	.short	0x0010
        /*0014*/ 	.byte	0x00, 0xf0, 0x11, 0x00


	//----- nvinfo : EIATTR_KPARAM_INFO
	.align		4
.L_9:
        /*0018*/ 	.byte	0x04, 0x17
        /*001a*/ 	.short	(.L_11 - .L_10)
.L_10:
        /*001c*/ 	.word	0x00000000
        /*0020*/ 	.short	0x0001
        /*0022*/ 	.short	0x0008
        /*0024*/ 	.byte	0x00, 0xf5, 0x21, 0x00


	//----- nvinfo : EIATTR_KPARAM_INFO
	.align		4
.L_11:
        /*0028*/ 	.byte	0x04, 0x17
        /*002a*/ 	.short	(.L_13 - .L_12)
.L_12:
        /*002c*/ 	.word	0x00000000
        /*0030*/ 	.short	0x0000
        /*0032*/ 	.short	0x0000
        /*0034*/ 	.byte	0x00, 0xf5, 0x21, 0x00


	//----- nvinfo : EIATTR_SPARSE_MMA_MASK
	.align		4
.L_13:
        /*0038*/ 	.byte	0x03, 0x50
        /*003a*/ 	.short	0x0000


	//----- nvinfo : EIATTR_MAXREG_COUNT
	.align		4
        /*003c*/ 	.byte	0x03, 0x1b
        /*003e*/ 	.short	0x00ff


	//----- nvinfo : EIATTR_MERCURY_ISA_VERSION
	.align		4
        /*0040*/ 	.byte	0x03, 0x5f
        /*0042*/ 	.short	0x0101


	//----- nvinfo : EIATTR_VRC_CTA_INIT_COUNT
	.align		4
        /*0044*/ 	.byte	0x02, 0x4a
	.zero		1
	.zero		1


	//----- nvinfo : EIATTR_EXIT_INSTR_OFFSETS
	.align		4
        /*0048*/ 	.byte	0x04, 0x1c
        /*004a*/ 	.short	(.L_15 - .L_14)


	//   ....[0]....
.L_14:
        /*004c*/ 	.word	0x00000070


	//   ....[1]....
        /*0050*/ 	.word	0x000000e0


	//----- nvinfo : EIATTR_CBANK_PARAM_SIZE
	.align		4
.L_15:
        /*0054*/ 	.byte	0x03, 0x19
        /*0056*/ 	.short	0x0014


	//----- nvinfo : EIATTR_PARAM_CBANK
	.align		4
        /*0058*/ 	.byte	0x04, 0x0a
        /*005a*/ 	.short	(.L_17 - .L_16)
	.align		4
.L_16:
        /*005c*/ 	.word	index@(.nv.constant0.testFunction)
        /*0060*/ 	.short	0x0380
        /*0062*/ 	.short	0x0014


	//----- nvinfo : EIATTR_SW_WAR
	.align		4
.L_17:
        /*0064*/ 	.byte	0x04, 0x36
        /*0066*/ 	.short	(.L_19 - .L_18)
.L_18:
        /*0068*/ 	.word	0x00000008
.L_19:


//--------------------- .nv.callgraph             --------------------------
	.section	.nv.callgraph,"",@"SHT_CUDA_CALLGRAPH"
	.align	4
	.sectionentsize	8
	.align		4
        /*0000*/ 	.word	0x00000000
	.align		4
        /*0004*/ 	.word	0xffffffff
	.align		4
        /*0008*/ 	.word	0x00000000
	.align		4
        /*000c*/ 	.word	0xfffffffe
	.align		4
        /*0010*/ 	.word	0x00000000
	.align		4
        /*0014*/ 	.word	0xfffffffd
	.align		4
        /*0018*/ 	.word	0x00000000
	.align		4
        /*001c*/ 	.word	0xfffffffc


//--------------------- .text.testFunction        --------------------------
	.section	.text.testFunction,"ax",@progbits
	.align	128
        .global         testFunction
        .type           testFunction,@function
        .size           testFunction,(.L_x_1 - testFunction)
        .other          testFunction,@"STO_CUDA_ENTRY STV_DEFAULT"
testFunction:
.text.testFunction:
[----:B------:R-:W-:Y:S01]  /*0000*/  LDC R1, c[0x0][0x37c] ;  /* 0x0000df00ff017b82 */ /* 0x000fe20000000800 */
[----:B------:R-:W0:Y:S07]  /*0010*/  S2R R0, SR_TID.X ;  /* 0x0000000000007919 */ /* 0x000e2e0000002100 */
[----:B------:R-:W0:Y:S01]  /*0020*/  S2UR UR4, SR_CTAID.X ;  /* 0x00000000000479c3 */ /* 0x000e220000002500 */
[----:B------:R-:W1:Y:S07]  /*0030*/  LDCU UR5, c[0x0][0x390] ;  /* 0x00007200ff0577ac */ /* 0x000e6e0008000800 */
[----:B------:R-:W0:Y:S02]  /*0040*/  LDC R5, c[0x0][0x360] ;  /* 0x0000d800ff057b82 */ /* 0x000e240000000800 */
[----:B0-----:R-:W-:-:S05]  /*0050*/  IMAD R5, R5, UR4, R0 ;  /* 0x0000000405057c24 */ /* 0x001fca000f8e0200 */
[----:B-1----:R-:W-:-:S13]  /*0060*/  ISETP.GE.AND P0, PT, R5, UR5, PT ;  /* 0x0000000505007c0c */ /* 0x002fda000bf06270 */
[----:B------:R-:W-:Y:S05]  /*0070*/  @P0 EXIT ;  /* 0x000000000000094d */ /* 0x000fea0003800000 */
[----:B------:R-:W0:Y:S01]  /*0080*/  LDC.64 R2, c[0x0][0x380] ;  /* 0x0000e000ff027b82 */ /* 0x000e220000000a00 */
[----:B------:R-:W1:Y:S01]  /*0090*/  LDCU.64 UR4, c[0x0][0x358] ;  /* 0x00006b00ff0477ac */ /* 0x000e620008000a00 */
[----:B0-----:R-:W-:-:S06]  /*00a0*/  IMAD.WIDE R2, R5, 0x8, R2 ;  /* 0x0000000805027825 */ /* 0x001fcc00078e0202 */
[----:B-1----:R-:W2:Y:S01]  /*00b0*/  LDG.E.64 R2, desc[UR4][R2.64] ;  /* 0x0000000402027981 */ /* 0x002ea2000c1e1b00 */
[----:B------:R-:W2:Y:S03]  /*00c0*/  LDC.64 R4, c[0x0][0x388] ;  /* 0x0000e200ff047b82 */ /* 0x000ea60000000a00 */
[----:B--2---:R-:W-:Y:S01]  /*00d0*/  REDG.E.ADD.F64.RN.STRONG.GPU desc[UR4][R4.64], R2 ;  /* 0x00000002040079a6 */ /* 0x004fe2000c12ff04 */
[----:B------:R-:W-:Y:S05]  /*00e0*/  EXIT ;  /* 0x000000000000794d */ /* 0x000fea0003800000 */
.L_x_0:
[----:B------:R-:W-:-:S00]  /*00f0*/  BRA `(.L_x_0) ;  /* 0xfffffffc00fc7947 */ /* 0x000fc0000383ffff */
[----:B------:R-:W-:-:S00]  /*0100*/  NOP ;  /* 0x0000000000007918 */ /* 0x000fc00000000000 */
[----:B------:R-:W-:-:S00]  /*0110*/  NOP ;  /* 0x0000000000007918 */ /* 0x000fc00000000000 */
[----:B------:R-:W-:-:S00]  /*0120*/  NOP ;  /* 0x0000000000007918 */ /* 0x000fc00000000000 */
[----:B------:R-:W-:-:S00]  /*0130*/  NOP ;  /* 0x0000000000007918 */ /* 0x000fc00000000000 */
[----:B------:R-:W-:-:S00]  /*0140*/  NOP ;  /* 0x0000000000007918 */ /* 0x000fc00000000000 */
[----:B------:R-:W-:-:S00]  /*0150*/  NOP ;  /* 0x0000000000007918 */ /* 0x000fc00000000000 */
[----:B------:R-:W-:-:S00]  /*0160*/  NOP ;  /* 0x0000000000007918 */ /* 0x000fc00000000000 */
[----:B------:R-:W-:-:S00]  /*0170*/  NOP ;  /* 0x0000000000007918 */ /* 0x000fc00000000000 */
.L_x_1:


//--------------------- .nv.shared.reserved.0     --------------------------
	.section	.nv.shared.reserved.0,"aw",@nobits
	.weak		__nv_reservedSMEM_offset_0_alias
	.size		__nv_reservedSMEM_offset_0_alias, 0, 64
	.other		__nv_reservedSMEM_offset_0_alias,@"STO_CUDA_RESERVED_SHARED STV_DEFAULT"
__nv_reservedSMEM_offset_0_alias:
	.zero		0
	.zero		64


//--------------------- .nv.constant0.testFunction --------------------------
	.section	.nv.constant0.testFunction,"a",@progbits
	.sectionflags	@""
	.align	4
.nv.constant0.testFunction:
	.zero		916


//--------------------- SYMBOLS --------------------------

	.type		.nv.reservedSmem.offset0,@object
	.size		.nv.reservedSmem.offset0,0x4
